	.headerflags	@"EF_CUDA_TEXMODE_UNIFIED EF_CUDA_64BIT_ADDRESS EF_CUDA_ACCELERATORS EF_CUDA_SM90 EF_CUDA_VIRTUAL_SM(EF_CUDA_SM90)"
	.elftype	@"ET_EXEC"


//--------------------- .nv.info                  --------------------------
	.section	.nv.info,"",@"SHT_CUDA_INFO"
	.align	4


	//----- nvinfo : EIATTR_REGCOUNT
	.align		4
        /*0000*/ 	.byte	0x04, 0x2f
        /*0002*/ 	.short	(.L_1 - .L_0)
	.align		4
.L_0:
        /*0004*/ 	.word	index@(triton_poi_fused_add_convolution_leaky_relu_mul_sigmoid_20)
        /*0008*/ 	.word	0x00000013


	//----- nvinfo : EIATTR_MIN_STACK_SIZE
	.align		4
.L_1:
        /*000c*/ 	.byte	0x04, 0x12
        /*000e*/ 	.short	(.L_3 - .L_2)
	.align		4
.L_2:
        /*0010*/ 	.word	index@(triton_poi_fused_add_convolution_leaky_relu_mul_sigmoid_20)
        /*0014*/ 	.word	0x00000000


	//----- nvinfo : EIATTR_FRAME_SIZE
	.align		4
.L_3:
        /*0018*/ 	.byte	0x04, 0x11
        /*001a*/ 	.short	(.L_5 - .L_4)
	.align		4
.L_4:
        /*001c*/ 	.word	index@(triton_poi_fused_add_convolution_leaky_relu_mul_sigmoid_20)
        /*0020*/ 	.word	0x00000000


	//----- nvinfo : EIATTR_MIN_STACK_SIZE
	.align		4
.L_5:
        /*0024*/ 	.byte	0x04, 0x12
        /*0026*/ 	.short	(.L_7 - .L_6)
	.align		4
.L_6:
        /*0028*/ 	.word	index@(triton_poi_fused_add_convolution_leaky_relu_mul_sigmoid_20)
        /*002c*/ 	.word	0x00000000
.L_7:


//--------------------- .nv.info.triton_poi_fused_add_convolution_leaky_relu_mul_sigmoid_20 --------------------------
	.section	.nv.info.triton_poi_fused_add_convolution_leaky_relu_mul_sigmoid_20,"",@"SHT_CUDA_INFO"
	.sectionflags	@""
	.align	4


	//----- nvinfo : EIATTR_CUDA_API_VERSION
	.align		4
        /*0000*/ 	.byte	0x04, 0x37
        /*0002*/ 	.short	(.L_9 - .L_8)
.L_8:
        /*0004*/ 	.word	0x0000007c


	//----- nvinfo : EIATTR_KPARAM_INFO
	.align		4
.L_9:
        /*0008*/ 	.byte	0x04, 0x17
        /*000a*/ 	.short	(.L_11 - .L_10)
.L_10:
        /*000c*/ 	.word	0x00000000
        /*0010*/ 	.short	0x0005
        /*0012*/ 	.short	0x0028
        /*0014*/ 	.byte	0x00, 0xf0, 0x11, 0x00


	//----- nvinfo : EIATTR_KPARAM_INFO
	.align		4
.L_11:
        /*0018*/ 	.byte	0x04, 0x17
        /*001a*/ 	.short	(.L_13 - .L_12)
.L_12:
        /*001c*/ 	.word	0x00000000
        /*0020*/ 	.short	0x0004
        /*0022*/ 	.short	0x0020
        /*0024*/ 	.byte	0x00, 0xf4, 0x21, 0x00


	//----- nvinfo : EIATTR_KPARAM_INFO
	.align		4
.L_13:
        /*0028*/ 	.byte	0x04, 0x17
        /*002a*/ 	.short	(.L_15 - .L_14)
.L_14:
        /*002c*/ 	.word	0x00000000
        /*0030*/ 	.short	0x0003
        /*0032*/ 	.short	0x0018
        /*0034*/ 	.byte	0x00, 0xf4, 0x21, 0x00


	//----- nvinfo : EIATTR_KPARAM_INFO
	.align		4
.L_15:
        /*0038*/ 	.byte	0x04, 0x17
        /*003a*/ 	.short	(.L_17 - .L_16)
.L_16:
        /*003c*/ 	.word	0x00000000
        /*0040*/ 	.short	0x0002
        /*0042*/ 	.short	0x0010
        /*0044*/ 	.byte	0x00, 0xf4, 0x21, 0x00


	//----- nvinfo : EIATTR_KPARAM_INFO
	.align		4
.L_17:
        /*0048*/ 	.byte	0x04, 0x17
        /*004a*/ 	.short	(.L_19 - .L_18)
.L_18:
        /*004c*/ 	.word	0x00000000
        /*0050*/ 	.short	0x0001
        /*0052*/ 	.short	0x0008
        /*0054*/ 	.byte	0x00, 0xf4, 0x21, 0x00


	//----- nvinfo : EIATTR_KPARAM_INFO
	.align		4
.L_19:
        /*0058*/ 	.byte	0x04, 0x17
        /*005a*/ 	.short	(.L_21 - .L_20)
.L_20:
        /*005c*/ 	.word	0x00000000
        /*0060*/ 	.short	0x0000
        /*0062*/ 	.short	0x0000
        /*0064*/ 	.byte	0x00, 0xf4, 0x21, 0x00


	//----- nvinfo : EIATTR_SPARSE_MMA_MASK
	.align		4
.L_21:
        /*0068*/ 	.byte	0x03, 0x50
        /*006a*/ 	.short	0x0000


	//----- nvinfo : EIATTR_MAXREG_COUNT
	.align		4
        /*006c*/ 	.byte	0x03, 0x1b
        /*006e*/ 	.short	0x00ff


	//----- nvinfo : EIATTR_EXIT_INSTR_OFFSETS
	.align		4
        /*0070*/ 	.byte	0x04, 0x1c
        /*0072*/ 	.short	(.L_23 - .L_22)


	//   ....[0]....
.L_22:
        /*0074*/ 	.word	0x00000470


	//----- nvinfo : EIATTR_REQNTID
	.align		4
.L_23:
        /*0078*/ 	.byte	0x04, 0x10
        /*007a*/ 	.short	(.L_25 - .L_24)
.L_24:
        /*007c*/ 	.word	0x00000080
        /*0080*/ 	.word	0x00000001
        /*0084*/ 	.word	0x00000001


	//----- nvinfo : EIATTR_CBANK_PARAM_SIZE
	.align		4
.L_25:
        /*0088*/ 	.byte	0x03, 0x19
        /*008a*/ 	.short	0x002c


	//----- nvinfo : EIATTR_PARAM_CBANK
	.align		4
        /*008c*/ 	.byte	0x04, 0x0a
        /*008e*/ 	.short	(.L_27 - .L_26)
	.align		4
.L_26:
        /*0090*/ 	.word	index@(.nv.constant0.triton_poi_fused_add_convolution_leaky_relu_mul_sigmoid_20)
        /*0094*/ 	.short	0x0210
        /*0096*/ 	.short	0x002c


	//----- nvinfo : EIATTR_SW_WAR
	.align		4
.L_27:
        /*0098*/ 	.byte	0x04, 0x36
        /*009a*/ 	.short	(.L_29 - .L_28)
.L_28:
        /*009c*/ 	.word	0x00000008
.L_29:


//--------------------- .nv.callgraph             --------------------------
	.section	.nv.callgraph,"",@"SHT_CUDA_CALLGRAPH"
	.align	4
	.sectionentsize	8
	.align		4
        /*0000*/ 	.word	0x00000000
	.align		4
        /*0004*/ 	.word	0xffffffff
	.align		4
        /*0008*/ 	.word	0x00000000
	.align		4
        /*000c*/ 	.word	0xfffffffe
	.align		4
        /*0010*/ 	.word	0x00000000
	.align		4
        /*0014*/ 	.word	0xfffffffd
	.align		4
        /*0018*/ 	.word	0x00000000
	.align		4
        /*001c*/ 	.word	0xfffffffc


//--------------------- .text.triton_poi_fused_add_convolution_leaky_relu_mul_sigmoid_20 --------------------------
	.section	.text.triton_poi_fused_add_convolution_leaky_relu_mul_sigmoid_20,"ax",@progbits
	.align	128
        .global         triton_poi_fused_add_convolution_leaky_relu_mul_sigmoid_20
        .type           triton_poi_fused_add_convolution_leaky_relu_mul_sigmoid_20,@function
        .size           triton_poi_fused_add_convolution_leaky_relu_mul_sigmoid_20,(.L_x_1 - triton_poi_fused_add_convolution_leaky_relu_mul_sigmoid_20)
        .other          triton_poi_fused_add_convolution_leaky_relu_mul_sigmoid_20,@"STO_CUDA_ENTRY STV_DEFAULT"
triton_poi_fused_add_convolution_leaky_relu_mul_sigmoid_20:
.text.triton_poi_fused_add_convolution_leaky_relu_mul_sigmoid_20:
[----:B------:R-:W-:Y:S01]  /*0000*/  LDC R1, c[0x0][0x28] ;  /* 0x00000a00ff017b82 */ /* 0x000fe20000000800 */
[----:B------:R-:W1:Y:S07]  /*0010*/  S2R R0, SR_TID.X ;  /* 0x0000000000007919 */ /* 0x000e6e0000002100 */
[----:B------:R-:W2:Y:S01]  /*0020*/  LDC.64 R2, c[0x0][0x228] ;  /* 0x00008a00ff027b82 */ /* 0x000ea20000000a00 */
[----:B------:R-:W-:Y:S01]  /*0030*/  ULDC.64 UR4, c[0x0][0x208] ;  /* 0x0000820000047ab9 */ /* 0x000fe20000000a00 */
[----:B------:R-:W3:Y:S06]  /*0040*/  S2R R5, SR_CTAID.X ;  /* 0x0000000000057919 */ /* 0x000eec0000002500 */
[----:B------:R-:W4:Y:S08]  /*0050*/  LDC.64 R12, c[0x0][0x220] ;  /* 0x00008800ff0c7b82 */ /* 0x000f300000000a00 */
[----:B------:R-:W5:Y:S01]  /*0060*/  LDC.64 R14, c[0x0][0x230] ;  /* 0x00008c00ff0e7b82 */ /* 0x000f620000000a00 */
[----:B-1----:R-:W-:-:S04]  /*0070*/  SHF.L.U32 R0, R0, 0x1, RZ ;  /* 0x0000000100007819 */ /* 0x002fc800000006ff */
[----:B------:R-:W-:-:S04]  /*0080*/  LOP3.LUT R0, R0, 0xfe, RZ, 0xc0, !PT ;  /* 0x000000fe00007812 */ /* 0x000fc800078ec0ff */
[----:B---3--:R-:W-:-:S05]  /*0090*/  LEA R0, R5, R0, 0x8 ;  /* 0x0000000005007211 */ /* 0x008fca00078e40ff */
[----:B--2---:R-:W-:-:S06]  /*00a0*/  IMAD.WIDE R2, R0, 0x4, R2 ;  /* 0x0000000400027825 */ /* 0x004fcc00078e0202 */
[----:B------:R-:W2:Y:S01]  /*00b0*/  LDG.E.64 R2, desc[UR4][R2.64] ;  /* 0x0000000402027981 */ /* 0x000ea2000c1e1b00 */
[----:B------:R-:W-:Y:S02]  /*00c0*/  SHF.R.S32.HI R7, RZ, 0x17, R5 ;  /* 0x00000017ff077819 */ /* 0x000fe40000011405 */
[----:B------:R-:W1:Y:S02]  /*00d0*/  LDC.64 R4, c[0x0][0x210] ;  /* 0x00008400ff047b82 */ /* 0x000e640000000a00 */
[----:B------:R-:W-:-:S04]  /*00e0*/  SGXT R7, R7, 0x1 ;  /* 0x000000010707781a */ /* 0x000fc80000000200 */
[----:B------:R-:W-:-:S04]  /*00f0*/  LEA.HI R7, R7, R0, RZ, 0x4 ;  /* 0x0000000007077211 */ /* 0x000fc800078f20ff */
[--C-:B------:R-:W-:Y:S02]  /*0100*/  SHF.R.S32.HI R8, RZ, 0x4, R7.reuse ;  /* 0x00000004ff087819 */ /* 0x100fe40000011407 */
[----:B------:R-:W-:-:S04]  /*0110*/  SHF.R.S32.HI R7, RZ, 0x1f, R7 ;  /* 0x0000001fff077819 */ /* 0x000fc80000011407 */
[----:B------:R-:W-:-:S04]  /*0120*/  LEA.HI R7, R7, R8, RZ, 0x6 ;  /* 0x0000000807077211 */ /* 0x000fc800078f30ff */
[----:B------:R-:W-:Y:S02]  /*0130*/  LOP3.LUT R9, R7, 0xffffffc0, RZ, 0xc0, !PT ;  /* 0xffffffc007097812 */ /* 0x000fe400078ec0ff */
[----:B------:R-:W3:Y:S02]  /*0140*/  LDC.64 R6, c[0x0][0x218] ;  /* 0x00008600ff067b82 */ /* 0x000ee40000000a00 */
[----:B------:R-:W-:Y:S01]  /*0150*/  IADD3 R11, R8, -R9, RZ ;  /* 0x80000009080b7210 */ /* 0x000fe20007ffe0ff */
[----:B-1----:R-:W-:-:S04]  /*0160*/  IMAD.WIDE R4, R0, 0x4, R4 ;  /* 0x0000000400047825 */ /* 0x002fc800078e0204 */
[C---:B----4-:R-:W-:Y:S01]  /*0170*/  IMAD.WIDE R12, R11.reuse, 0x4, R12 ;  /* 0x000000040b0c7825 */ /* 0x050fe200078e020c */
[----:B------:R-:W4:Y:S05]  /*0180*/  LDG.E.64 R8, desc[UR4][R4.64] ;  /* 0x0000000404087981 */ /* 0x000f2a000c1e1b00 */
[----:B------:R1:W4:Y:S01]  /*0190*/  LDG.E.EL R12, desc[UR4][R12.64] ;  /* 0x000000040c0c7981 */ /* 0x000322000c2e1900 */
[----:B-----5:R-:W-:-:S04]  /*01a0*/  IMAD.WIDE R14, R11, 0x4, R14 ;  /* 0x000000040b0e7825 */ /* 0x020fc800078e020e */
[----:B---3--:R-:W-:Y:S02]  /*01b0*/  IMAD.WIDE R6, R0, 0x4, R6 ;  /* 0x0000000400067825 */ /* 0x008fe400078e0206 */
[----:B------:R3:W5:Y:S04]  /*01c0*/  LDG.E.EL R0, desc[UR4][R14.64] ;  /* 0x000000040e007981 */ /* 0x000768000c2e1900 */
[----:B------:R-:W5:Y:S01]  /*01d0*/  LDG.E.64 R10, desc[UR4][R6.64] ;  /* 0x00000004060a7981 */ /* 0x000f62000c1e1b00 */
[----:B--2---:R-:W-:Y:S01]  /*01e0*/  FADD R2, RZ, -R2 ;  /* 0x80000002ff027221 */ /* 0x004fe20000000000 */
[----:B------:R-:W-:-:S03]  /*01f0*/  FADD R3, RZ, -R3 ;  /* 0x80000003ff037221 */ /* 0x000fc60000000000 */
[----:B------:R-:W-:Y:S01]  /*0200*/  FMUL R2, R2, 1.4426950216293334961 ;  /* 0x3fb8aa3b02027820 */ /* 0x000fe20000400000 */
[----:B------:R-:W-:-:S04]  /*0210*/  FMUL R16, R3, 1.4426950216293334961 ;  /* 0x3fb8aa3b03107820 */ /* 0x000fc80000400000 */
[----:B------:R-:W-:Y:S02]  /*0220*/  FSETP.GEU.AND P0, PT, R2, -126, PT ;  /* 0xc2fc00000200780b */ /* 0x000fe40003f0e000 */
[----:B------:R-:W-:-:S11]  /*0230*/  FSETP.GEU.AND P1, PT, R16, -126, PT ;  /* 0xc2fc00001000780b */ /* 0x000fd60003f2e000 */
[----:B------:R-:W-:Y:S02]  /*0240*/  @!P0 FMUL R2, R2, 0.5 ;  /* 0x3f00000002028820 */ /* 0x000fe40000400000 */
[----:B------:R-:W-:Y:S02]  /*0250*/  @!P1 FMUL R16, R16, 0.5 ;  /* 0x3f00000010109820 */ /* 0x000fe40000400000 */
[----:B------:R-:W2:Y:S08]  /*0260*/  MUFU.EX2 R3, R2 ;  /* 0x0000000200037308 */ /* 0x000eb00000000800 */
[----:B-1----:R-:W1:Y:S01]  /*0270*/  MUFU.EX2 R13, R16 ;  /* 0x00000010000d7308 */ /* 0x002e620000000800 */
[----:B--2---:R-:W-:-:S04]  /*0280*/  @!P0 FMUL R3, R3, R3 ;  /* 0x0000000303038220 */ /* 0x004fc80000400000 */
[----:B---3--:R-:W-:Y:S01]  /*0290*/  FADD R14, R3, 1 ;  /* 0x3f800000030e7421 */ /* 0x008fe20000000000 */
[----:B-1----:R-:W-:-:S04]  /*02a0*/  @!P1 FMUL R13, R13, R13 ;  /* 0x0000000d0d0d9220 */ /* 0x002fc80000400000 */
[----:B------:R-:W-:Y:S01]  /*02b0*/  FADD R13, R13, 1 ;  /* 0x3f8000000d0d7421 */ /* 0x000fe20000000000 */
[----:B------:R-:W-:-:S04]  /*02c0*/  FSETP.GT.AND P2, PT, R14, 8.50705917302346158658e+37, PT ;  /* 0x7e8000000e00780b */ /* 0x000fc80003f44000 */
[----:B------:R-:W-:Y:S01]  /*02d0*/  FSETP.GT.AND P3, PT, R13, 8.50705917302346158658e+37, PT ;  /* 0x7e8000000d00780b */ /* 0x000fe20003f64000 */
[----:B------:R-:W-:-:S08]  /*02e0*/  HFMA2.MMA R16, -RZ, RZ, 1.625, 0 ;  /* 0x3e800000ff107435 */ /* 0x000fd000000001ff */
[----:B------:R-:W-:-:S04]  /*02f0*/  @P2 FMUL R14, R14, 0.25 ;  /* 0x3e8000000e0e2820 */ /* 0x000fc80000400000 */
[----:B------:R-:W-:Y:S02]  /*0300*/  @P3 FMUL R13, R13, 0.25 ;  /* 0x3e8000000d0d3820 */ /* 0x000fe40000400000 */
[----:B------:R-:W1:Y:S01]  /*0310*/  MUFU.RCP R14, R14 ;  /* 0x0000000e000e7308 */ /* 0x000e620000001000 */
[--C-:B----4-:R-:W-:Y:S01]  /*0320*/  FADD R2, R8, R12.reuse ;  /* 0x0000000c08027221 */ /* 0x110fe20000000000 */
[----:B------:R-:W-:-:S06]  /*0330*/  FADD R3, R9, R12 ;  /* 0x0000000c09037221 */ /* 0x000fcc0000000000 */
[----:B------:R-:W2:Y:S01]  /*0340*/  MUFU.RCP R13, R13 ;  /* 0x0000000d000d7308 */ /* 0x000ea20000001000 */
[-C--:B------:R-:W-:Y:S01]  /*0350*/  FSETP.GT.AND P0, PT, R8, -R12.reuse, PT ;  /* 0x8000000c0800720b */ /* 0x080fe20003f04000 */
[----:B------:R-:W-:Y:S01]  /*0360*/  FMUL R8, R3, 0.10000000149011611938 ;  /* 0x3dcccccd03087820 */ /* 0x000fe20000400000 */
[----:B------:R-:W-:Y:S01]  /*0370*/  FSETP.GT.AND P1, PT, R9, -R12, PT ;  /* 0x8000000c0900720b */ /* 0x000fe20003f24000 */
[----:B------:R-:W-:Y:S01]  /*0380*/  FMUL R9, R2, 0.10000000149011611938 ;  /* 0x3dcccccd02097820 */ /* 0x000fe20000400000 */
[C---:B------:R-:W-:Y:S02]  /*0390*/  FSEL R15, R16.reuse, 1, P2 ;  /* 0x3f800000100f7808 */ /* 0x040fe40001000000 */
[----:B------:R-:W-:Y:S02]  /*03a0*/  FSEL R12, R16, 1, P3 ;  /* 0x3f800000100c7808 */ /* 0x000fe40001800000 */
[----:B------:R-:W-:Y:S01]  /*03b0*/  FSEL R9, R2, R9, P0 ;  /* 0x0000000902097208 */ /* 0x000fe20000000000 */
[----:B-1----:R-:W-:Y:S01]  /*03c0*/  FMUL R14, R14, R15 ;  /* 0x0000000f0e0e7220 */ /* 0x002fe20000400000 */
[----:B------:R-:W-:Y:S01]  /*03d0*/  FSEL R8, R3, R8, P1 ;  /* 0x0000000803087208 */ /* 0x000fe20000800000 */
[----:B--2---:R-:W-:-:S02]  /*03e0*/  FMUL R13, R13, R12 ;  /* 0x0000000c0d0d7220 */ /* 0x004fc40000400000 */
[----:B------:R-:W-:Y:S01]  /*03f0*/  FMUL R9, R9, R14 ;  /* 0x0000000e09097220 */ /* 0x000fe20000400000 */
[--C-:B-----5:R-:W-:Y:S01]  /*0400*/  FADD R10, R10, R0.reuse ;  /* 0x000000000a0a7221 */ /* 0x120fe20000000000 */
[----:B------:R-:W-:Y:S01]  /*0410*/  FADD R11, R11, R0 ;  /* 0x000000000b0b7221 */ /* 0x000fe20000000000 */
[----:B------:R-:W-:Y:S02]  /*0420*/  FMUL R8, R8, R13 ;  /* 0x0000000d08087220 */ /* 0x000fe40000400000 */
[----:B------:R-:W-:Y:S02]  /*0430*/  FFMA R10, R9, 2, R10 ;  /* 0x40000000090a7823 */ /* 0x000fe4000000000a */
[----:B------:R-:W-:Y:S01]  /*0440*/  FFMA R11, R8, 2, R11 ;  /* 0x40000000080b7823 */ /* 0x000fe2000000000b */
[----:B------:R-:W-:Y:S04]  /*0450*/  STG.E.64 desc[UR4][R4.64], R2 ;  /* 0x0000000204007986 */ /* 0x000fe8000c101b04 */
[----:B------:R-:W-:Y:S01]  /*0460*/  STG.E.64 desc[UR4][R6.64], R10 ;  /* 0x0000000a06007986 */ /* 0x000fe2000c101b04 */
[----:B------:R-:W-:Y:S05]  /*0470*/  EXIT ;  /* 0x000000000000794d */ /* 0x000fea0003800000 */
.L_x_0:
[----:B------:R-:W-:-:S00]  /*0480*/  BRA `(.L_x_0) ;  /* 0xfffffffc00fc7947 */ /* 0x000fc0000383ffff */
[----:B------:R-:W-:-:S00]  /*0490*/  NOP ;  /* 0x0000000000007918 */ /* 0x000fc00000000000 */
        /* <DEDUP_REMOVED lines=14> */
.L_x_1:


//--------------------- .nv.constant0.triton_poi_fused_add_convolution_leaky_relu_mul_sigmoid_20 --------------------------
	.section	.nv.constant0.triton_poi_fused_add_convolution_leaky_relu_mul_sigmoid_20,"a",@progbits
	.sectionflags	@""
	.align	4
.nv.constant0.triton_poi_fused_add_convolution_leaky_relu_mul_sigmoid_20:
	.zero		572
